	.headerflags	@"EF_CUDA_TEXMODE_UNIFIED EF_CUDA_64BIT_ADDRESS EF_CUDA_ACCELERATORS EF_CUDA_SM90 EF_CUDA_VIRTUAL_SM(EF_CUDA_SM90)"
	.elftype	@"ET_EXEC"


//--------------------- .nv.info                  --------------------------
	.section	.nv.info,"",@"SHT_CUDA_INFO"
	.align	4


	//----- nvinfo : EIATTR_REGCOUNT
	.align		4
        /*0000*/ 	.byte	0x04, 0x2f
        /*0002*/ 	.short	(.L_1 - .L_0)
	.align		4
.L_0:
        /*0004*/ 	.word	index@(triton_poi_fused_convolution_leaky_relu_5)
        /*0008*/ 	.word	0x0000000e


	//----- nvinfo : EIATTR_MIN_STACK_SIZE
	.align		4
.L_1:
        /*000c*/ 	.byte	0x04, 0x12
        /*000e*/ 	.short	(.L_3 - .L_2)
	.align		4
.L_2:
        /*0010*/ 	.word	index@(triton_poi_fused_convolution_leaky_relu_5)
        /*0014*/ 	.word	0x00000000


	//----- nvinfo : EIATTR_FRAME_SIZE
	.align		4
.L_3:
        /*0018*/ 	.byte	0x04, 0x11
        /*001a*/ 	.short	(.L_5 - .L_4)
	.align		4
.L_4:
        /*001c*/ 	.word	index@(triton_poi_fused_convolution_leaky_relu_5)
        /*0020*/ 	.word	0x00000000


	//----- nvinfo : EIATTR_MIN_STACK_SIZE
	.align		4
.L_5:
        /*0024*/ 	.byte	0x04, 0x12
        /*0026*/ 	.short	(.L_7 - .L_6)
	.align		4
.L_6:
        /*0028*/ 	.word	index@(triton_poi_fused_convolution_leaky_relu_5)
        /*002c*/ 	.word	0x00000000
.L_7:


//--------------------- .nv.info.triton_poi_fused_convolution_leaky_relu_5 --------------------------
	.section	.nv.info.triton_poi_fused_convolution_leaky_relu_5,"",@"SHT_CUDA_INFO"
	.sectionflags	@""
	.align	4


	//----- nvinfo : EIATTR_CUDA_API_VERSION
	.align		4
        /*0000*/ 	.byte	0x04, 0x37
        /*0002*/ 	.short	(.L_9 - .L_8)
.L_8:
        /*0004*/ 	.word	0x0000007c


	//----- nvinfo : EIATTR_KPARAM_INFO
	.align		4
.L_9:
        /*0008*/ 	.byte	0x04, 0x17
        /*000a*/ 	.short	(.L_11 - .L_10)
.L_10:
        /*000c*/ 	.word	0x00000000
        /*0010*/ 	.short	0x0003
        /*0012*/ 	.short	0x0018
        /*0014*/ 	.byte	0x00, 0xf0, 0x11, 0x00


	//----- nvinfo : EIATTR_KPARAM_INFO
	.align		4
.L_11:
        /*0018*/ 	.byte	0x04, 0x17
        /*001a*/ 	.short	(.L_13 - .L_12)
.L_12:
        /*001c*/ 	.word	0x00000000
        /*0020*/ 	.short	0x0002
        /*0022*/ 	.short	0x0010
        /*0024*/ 	.byte	0x00, 0xf4, 0x21, 0x00


	//----- nvinfo : EIATTR_KPARAM_INFO
	.align		4
.L_13:
        /*0028*/ 	.byte	0x04, 0x17
        /*002a*/ 	.short	(.L_15 - .L_14)
.L_14:
        /*002c*/ 	.word	0x00000000
        /*0030*/ 	.short	0x0001
        /*0032*/ 	.short	0x0008
        /*0034*/ 	.byte	0x00, 0xf4, 0x21, 0x00


	//----- nvinfo : EIATTR_KPARAM_INFO
	.align		4
.L_15:
        /*0038*/ 	.byte	0x04, 0x17
        /*003a*/ 	.short	(.L_17 - .L_16)
.L_16:
        /*003c*/ 	.word	0x00000000
        /*0040*/ 	.short	0x0000
        /*0042*/ 	.short	0x0000
        /*0044*/ 	.byte	0x00, 0xf4, 0x21, 0x00


	//----- nvinfo : EIATTR_SPARSE_MMA_MASK
	.align		4
.L_17:
        /*0048*/ 	.byte	0x03, 0x50
        /*004a*/ 	.short	0x0000


	//----- nvinfo : EIATTR_MAXREG_COUNT
	.align		4
        /*004c*/ 	.byte	0x03, 0x1b
        /*004e*/ 	.short	0x00ff


	//----- nvinfo : EIATTR_EXIT_INSTR_OFFSETS
	.align		4
        /*0050*/ 	.byte	0x04, 0x1c
        /*0052*/ 	.short	(.L_19 - .L_18)


	//   ....[0]....
.L_18:
        /*0054*/ 	.word	0x000001d0


	//   ....[1]....
        /*0058*/ 	.word	0x000001f0


	//----- nvinfo : EIATTR_REQNTID
	.align		4
.L_19:
        /*005c*/ 	.byte	0x04, 0x10
        /*005e*/ 	.short	(.L_21 - .L_20)
.L_20:
        /*0060*/ 	.word	0x00000080
        /*0064*/ 	.word	0x00000001
        /*0068*/ 	.word	0x00000001


	//----- nvinfo : EIATTR_CBANK_PARAM_SIZE
	.align		4
.L_21:
        /*006c*/ 	.byte	0x03, 0x19
        /*006e*/ 	.short	0x001c


	//----- nvinfo : EIATTR_PARAM_CBANK
	.align		4
        /*0070*/ 	.byte	0x04, 0x0a
        /*0072*/ 	.short	(.L_23 - .L_22)
	.align		4
.L_22:
        /*0074*/ 	.word	index@(.nv.constant0.triton_poi_fused_convolution_leaky_relu_5)
        /*0078*/ 	.short	0x0210
        /*007a*/ 	.short	0x001c


	//----- nvinfo : EIATTR_SW_WAR
	.align		4
.L_23:
        /*007c*/ 	.byte	0x04, 0x36
        /*007e*/ 	.short	(.L_25 - .L_24)
.L_24:
        /*0080*/ 	.word	0x00000008
.L_25:


//--------------------- .nv.callgraph             --------------------------
	.section	.nv.callgraph,"",@"SHT_CUDA_CALLGRAPH"
	.align	4
	.sectionentsize	8
	.align		4
        /*0000*/ 	.word	0x00000000
	.align		4
        /*0004*/ 	.word	0xffffffff
	.align		4
        /*0008*/ 	.word	0x00000000
	.align		4
        /*000c*/ 	.word	0xfffffffe
	.align		4
        /*0010*/ 	.word	0x00000000
	.align		4
        /*0014*/ 	.word	0xfffffffd
	.align		4
        /*0018*/ 	.word	0x00000000
	.align		4
        /*001c*/ 	.word	0xfffffffc


//--------------------- .text.triton_poi_fused_convolution_leaky_relu_5 --------------------------
	.section	.text.triton_poi_fused_convolution_leaky_relu_5,"ax",@progbits
	.align	128
        .global         triton_poi_fused_convolution_leaky_relu_5
        .type           triton_poi_fused_convolution_leaky_relu_5,@function
        .size           triton_poi_fused_convolution_leaky_relu_5,(.L_x_1 - triton_poi_fused_convolution_leaky_relu_5)
        .other          triton_poi_fused_convolution_leaky_relu_5,@"STO_CUDA_ENTRY STV_DEFAULT"
triton_poi_fused_convolution_leaky_relu_5:
.text.triton_poi_fused_convolution_leaky_relu_5:
[----:B------:R-:W0:Y:S02]  /*0000*/  LDC R1, c[0x0][0x28] ;  /* 0x00000a00ff017b82 */ /* 0x000e240000000800 */
[----:B------:R-:W1:Y:S01]  /*0010*/  S2R R0, SR_TID.X ;  /* 0x0000000000007919 */ /* 0x000e620000002100 */
[----:B------:R-:W2:Y:S01]  /*0020*/  LDC.64 R4, c[0x0][0x218] ;  /* 0x00008600ff047b82 */ /* 0x000ea20000000a00 */
[----:B------:R-:W-:Y:S01]  /*0030*/  ULDC.64 UR4, c[0x0][0x208] ;  /* 0x0000820000047ab9 */ /* 0x000fe20000000a00 */
[----:B------:R-:W-:Y:S01]  /*0040*/  ULDC.64 UR6, c[0x0][0x220] ;  /* 0x0000880000067ab9 */ /* 0x000fe20000000a00 */
[----:B------:R-:W3:Y:S05]  /*0050*/  S2R R7, SR_CTAID.X ;  /* 0x0000000000077919 */ /* 0x000eea0000002500 */
[----:B------:R-:W4:Y:S01]  /*0060*/  LDC.64 R2, c[0x0][0x210] ;  /* 0x00008400ff027b82 */ /* 0x000f220000000a00 */
[----:B-1----:R-:W-:-:S05]  /*0070*/  LOP3.LUT R0, R0, 0x7f, RZ, 0xc0, !PT ;  /* 0x0000007f00007812 */ /* 0x002fca00078ec0ff */
[----:B---3--:R-:W-:-:S04]  /*0080*/  IMAD R7, R7, 0x80, R0 ;  /* 0x0000008007077824 */ /* 0x008fc800078e0200 */
[C---:B------:R-:W-:Y:S01]  /*0090*/  IMAD.HI R0, R7.reuse, 0x55555556, RZ ;  /* 0x5555555607007827 */ /* 0x040fe200078e02ff */
[----:B------:R-:W-:-:S03]  /*00a0*/  ISETP.GE.AND P1, PT, R7, 0x600, PT ;  /* 0x000006000700780c */ /* 0x000fc60003f26270 */
[----:B----4-:R-:W-:Y:S01]  /*00b0*/  IMAD.WIDE R2, R7, 0x4, R2 ;  /* 0x0000000407027825 */ /* 0x010fe200078e0202 */
[----:B------:R-:W-:-:S04]  /*00c0*/  LEA.HI R0, R0, R0, RZ, 0x1 ;  /* 0x0000000000007211 */ /* 0x000fc800078f08ff */
[----:B------:R-:W-:-:S04]  /*00d0*/  SHF.R.S32.HI R9, RZ, 0x1f, R0 ;  /* 0x0000001fff097819 */ /* 0x000fc80000011400 */
[----:B------:R-:W-:-:S04]  /*00e0*/  LEA.HI R9, R9, R0, RZ, 0x7 ;  /* 0x0000000009097211 */ /* 0x000fc800078f38ff */
[----:B------:R-:W-:-:S05]  /*00f0*/  LOP3.LUT R9, R9, 0xffffff80, RZ, 0xc0, !PT ;  /* 0xffffff8009097812 */ /* 0x000fca00078ec0ff */
[----:B------:R-:W-:Y:S02]  /*0100*/  IMAD.IADD R9, R0, 0x1, -R9 ;  /* 0x0000000100097824 */ /* 0x000fe400078e0a09 */
[----:B------:R-:W-:Y:S02]  /*0110*/  IMAD.MOV.U32 R0, RZ, RZ, RZ ;  /* 0x000000ffff007224 */ /* 0x000fe400078e00ff */
[----:B--2---:R-:W-:-:S04]  /*0120*/  IMAD.WIDE R4, R9, 0x4, R4 ;  /* 0x0000000409047825 */ /* 0x004fc800078e0204 */
[----:B------:R-:W-:Y:S01]  /*0130*/  IMAD.MOV.U32 R9, RZ, RZ, RZ ;  /* 0x000000ffff097224 */ /* 0x000fe200078e00ff */
[----:B------:R-:W2:Y:S05]  /*0140*/  @!P1 LDG.E R0, desc[UR4][R2.64] ;  /* 0x0000000402009981 */ /* 0x000eaa000c1e1900 */
[----:B------:R-:W2:Y:S01]  /*0150*/  @!P1 LDG.E.EL R9, desc[UR4][R4.64] ;  /* 0x0000000404099981 */ /* 0x000ea2000c2e1900 */
[----:B------:R-:W-:-:S04]  /*0160*/  IADD3 R6, P2, R7, UR6, RZ ;  /* 0x0000000607067c10 */ /* 0x000fc8000ff5e0ff */
[----:B------:R-:W-:Y:S02]  /*0170*/  LEA.HI.X.SX32 R7, R7, UR7, 0x1, P2 ;  /* 0x0000000707077c11 */ /* 0x000fe400090f0eff */
[----:B--2---:R-:W-:Y:S01]  /*0180*/  FSETP.GT.AND P0, PT, R0, -R9, PT ;  /* 0x800000090000720b */ /* 0x004fe20003f04000 */
[----:B------:R-:W-:-:S03]  /*0190*/  FADD R9, R9, R0 ;  /* 0x0000000009097221 */ /* 0x000fc60000000000 */
[----:B------:R-:W-:-:S05]  /*01a0*/  SEL R11, RZ, 0x1, !P0 ;  /* 0x00000001ff0b7807 */ /* 0x000fca0004000000 */
[----:B------:R1:W-:Y:S04]  /*01b0*/  @!P1 STG.E.U8 desc[UR4][R6.64], R11 ;  /* 0x0000000b06009986 */ /* 0x0003e8000c101104 */
[----:B------:R-:W-:Y:S01]  /*01c0*/  @!P0 FMUL R9, R9, 0.10000000149011611938 ;  /* 0x3dcccccd09098820 */ /* 0x000fe20000400000 */
[----:B------:R-:W-:Y:S06]  /*01d0*/  @P1 EXIT ;  /* 0x000000000000194d */ /* 0x000fec0003800000 */
[----:B------:R-:W-:Y:S01]  /*01e0*/  STG.E desc[UR4][R2.64], R9 ;  /* 0x0000000902007986 */ /* 0x000fe2000c101904 */
[----:B------:R-:W-:Y:S05]  /*01f0*/  EXIT ;  /* 0x000000000000794d */ /* 0x000fea0003800000 */
.L_x_0:
[----:B------:R-:W-:-:S00]  /*0200*/  BRA `(.L_x_0) ;  /* 0xfffffffc00fc7947 */ /* 0x000fc0000383ffff */
[----:B------:R-:W-:-:S00]  /*0210*/  NOP ;  /* 0x0000000000007918 */ /* 0x000fc00000000000 */
        /* <DEDUP_REMOVED lines=14> */
.L_x_1:


//--------------------- .nv.constant0.triton_poi_fused_convolution_leaky_relu_5 --------------------------
	.section	.nv.constant0.triton_poi_fused_convolution_leaky_relu_5,"a",@progbits
	.sectionflags	@""
	.align	4
.nv.constant0.triton_poi_fused_convolution_leaky_relu_5:
	.zero		556
